	.headerflags	@"EF_CUDA_TEXMODE_UNIFIED EF_CUDA_64BIT_ADDRESS EF_CUDA_ACCELERATORS EF_CUDA_SM90 EF_CUDA_VIRTUAL_SM(EF_CUDA_SM90)"
	.elftype	@"ET_EXEC"


//--------------------- .nv.info                  --------------------------
	.section	.nv.info,"",@"SHT_CUDA_INFO"
	.align	4


	//----- nvinfo : EIATTR_REGCOUNT
	.align		4
        /*0000*/ 	.byte	0x04, 0x2f
        /*0002*/ 	.short	(.L_3 - .L_2)
	.align		4
.L_2:
        /*0004*/ 	.word	index@(triton_poi_fused__native_batch_norm_legit_no_training_mul_sigmoid_25)
        /*0008*/ 	.word	0x00000020


	//----- nvinfo : EIATTR_MIN_STACK_SIZE
	.align		4
.L_3:
        /*000c*/ 	.byte	0x04, 0x12
        /*000e*/ 	.short	(.L_5 - .L_4)
	.align		4
.L_4:
        /*0010*/ 	.word	index@(triton_poi_fused__native_batch_norm_legit_no_training_mul_sigmoid_25)
        /*0014*/ 	.word	0x00000000


	//----- nvinfo : EIATTR_FRAME_SIZE
	.align		4
.L_5:
        /*0018*/ 	.byte	0x04, 0x11
        /*001a*/ 	.short	(.L_7 - .L_6)
	.align		4
.L_6:
        /*001c*/ 	.word	index@(triton_poi_fused__native_batch_norm_legit_no_training_mul_sigmoid_25)
        /*0020*/ 	.word	0x00000000


	//----- nvinfo : EIATTR_MIN_STACK_SIZE
	.align		4
.L_7:
        /*0024*/ 	.byte	0x04, 0x12
        /*0026*/ 	.short	(.L_9 - .L_8)
	.align		4
.L_8:
        /*0028*/ 	.word	index@(triton_poi_fused__native_batch_norm_legit_no_training_mul_sigmoid_25)
        /*002c*/ 	.word	0x00000000
.L_9:


//--------------------- .nv.info.triton_poi_fused__native_batch_norm_legit_no_training_mul_sigmoid_25 --------------------------
	.section	.nv.info.triton_poi_fused__native_batch_norm_legit_no_training_mul_sigmoid_25,"",@"SHT_CUDA_INFO"
	.sectionflags	@""
	.align	4


	//----- nvinfo : EIATTR_CUDA_API_VERSION
	.align		4
        /*0000*/ 	.byte	0x04, 0x37
        /*0002*/ 	.short	(.L_11 - .L_10)
.L_10:
        /*0004*/ 	.word	0x0000007c


	//----- nvinfo : EIATTR_KPARAM_INFO
	.align		4
.L_11:
        /*0008*/ 	.byte	0x04, 0x17
        /*000a*/ 	.short	(.L_13 - .L_12)
.L_12:
        /*000c*/ 	.word	0x00000000
        /*0010*/ 	.short	0x0007
        /*0012*/ 	.short	0x0034
        /*0014*/ 	.byte	0x00, 0xf0, 0x11, 0x00


	//----- nvinfo : EIATTR_KPARAM_INFO
	.align		4
.L_13:
        /*0018*/ 	.byte	0x04, 0x17
        /*001a*/ 	.short	(.L_15 - .L_14)
.L_14:
        /*001c*/ 	.word	0x00000000
        /*0020*/ 	.short	0x0006
        /*0022*/ 	.short	0x0030
        /*0024*/ 	.byte	0x00, 0xf0, 0x11, 0x00


	//----- nvinfo : EIATTR_KPARAM_INFO
	.align		4
.L_15:
        /*0028*/ 	.byte	0x04, 0x17
        /*002a*/ 	.short	(.L_17 - .L_16)
.L_16:
        /*002c*/ 	.word	0x00000000
        /*0030*/ 	.short	0x0005
        /*0032*/ 	.short	0x0028
        /*0034*/ 	.byte	0x00, 0xf4, 0x21, 0x00


	//----- nvinfo : EIATTR_KPARAM_INFO
	.align		4
.L_17:
        /*0038*/ 	.byte	0x04, 0x17
        /*003a*/ 	.short	(.L_19 - .L_18)
.L_18:
        /*003c*/ 	.word	0x00000000
        /*0040*/ 	.short	0x0004
        /*0042*/ 	.short	0x0020
        /*0044*/ 	.byte	0x00, 0xf4, 0x21, 0x00


	//----- nvinfo : EIATTR_KPARAM_INFO
	.align		4
.L_19:
        /*0048*/ 	.byte	0x04, 0x17
        /*004a*/ 	.short	(.L_21 - .L_20)
.L_20:
        /*004c*/ 	.word	0x00000000
        /*0050*/ 	.short	0x0003
        /*0052*/ 	.short	0x0018
        /*0054*/ 	.byte	0x00, 0xf4, 0x21, 0x00


	//----- nvinfo : EIATTR_KPARAM_INFO
	.align		4
.L_21:
        /*0058*/ 	.byte	0x04, 0x17
        /*005a*/ 	.short	(.L_23 - .L_22)
.L_22:
        /*005c*/ 	.word	0x00000000
        /*0060*/ 	.short	0x0002
        /*0062*/ 	.short	0x0010
        /*0064*/ 	.byte	0x00, 0xf4, 0x21, 0x00


	//----- nvinfo : EIATTR_KPARAM_INFO
	.align		4
.L_23:
        /*0068*/ 	.byte	0x04, 0x17
        /*006a*/ 	.short	(.L_25 - .L_24)
.L_24:
        /*006c*/ 	.word	0x00000000
        /*0070*/ 	.short	0x0001
        /*0072*/ 	.short	0x0008
        /*0074*/ 	.byte	0x00, 0xf4, 0x21, 0x00


	//----- nvinfo : EIATTR_KPARAM_INFO
	.align		4
.L_25:
        /*0078*/ 	.byte	0x04, 0x17
        /*007a*/ 	.short	(.L_27 - .L_26)
.L_26:
        /*007c*/ 	.word	0x00000000
        /*0080*/ 	.short	0x0000
        /*0082*/ 	.short	0x0000
        /*0084*/ 	.byte	0x00, 0xf4, 0x21, 0x00


	//----- nvinfo : EIATTR_SPARSE_MMA_MASK
	.align		4
.L_27:
        /*0088*/ 	.byte	0x03, 0x50
        /*008a*/ 	.short	0x0000


	//----- nvinfo : EIATTR_MAXREG_COUNT
	.align		4
        /*008c*/ 	.byte	0x03, 0x1b
        /*008e*/ 	.short	0x00ff


	//----- nvinfo : EIATTR_EXIT_INSTR_OFFSETS
	.align		4
        /*0090*/ 	.byte	0x04, 0x1c
        /*0092*/ 	.short	(.L_29 - .L_28)


	//   ....[0]....
.L_28:
        /*0094*/ 	.word	0x00001120


	//   ....[1]....
        /*0098*/ 	.word	0x00001170


	//----- nvinfo : EIATTR_REQNTID
	.align		4
.L_29:
        /*009c*/ 	.byte	0x04, 0x10
        /*009e*/ 	.short	(.L_31 - .L_30)
.L_30:
        /*00a0*/ 	.word	0x00000080
        /*00a4*/ 	.word	0x00000001
        /*00a8*/ 	.word	0x00000001


	//----- nvinfo : EIATTR_CBANK_PARAM_SIZE
	.align		4
.L_31:
        /*00ac*/ 	.byte	0x03, 0x19
        /*00ae*/ 	.short	0x0038


	//----- nvinfo : EIATTR_PARAM_CBANK
	.align		4
        /*00b0*/ 	.byte	0x04, 0x0a
        /*00b2*/ 	.short	(.L_33 - .L_32)
	.align		4
.L_32:
        /*00b4*/ 	.word	index@(.nv.constant0.triton_poi_fused__native_batch_norm_legit_no_training_mul_sigmoid_25)
        /*00b8*/ 	.short	0x0210
        /*00ba*/ 	.short	0x0038


	//----- nvinfo : EIATTR_SW_WAR
	.align		4
.L_33:
        /*00bc*/ 	.byte	0x04, 0x36
        /*00be*/ 	.short	(.L_35 - .L_34)
.L_34:
        /*00c0*/ 	.word	0x00000008
.L_35:


//--------------------- .nv.callgraph             --------------------------
	.section	.nv.callgraph,"",@"SHT_CUDA_CALLGRAPH"
	.align	4
	.sectionentsize	8
	.align		4
        /*0000*/ 	.word	0x00000000
	.align		4
        /*0004*/ 	.word	0xffffffff
	.align		4
        /*0008*/ 	.word	0x00000000
	.align		4
        /*000c*/ 	.word	0xfffffffe
	.align		4
        /*0010*/ 	.word	0x00000000
	.align		4
        /*0014*/ 	.word	0xfffffffd
	.align		4
        /*0018*/ 	.word	0x00000000
	.align		4
        /*001c*/ 	.word	0xfffffffc


//--------------------- .nv.constant4             --------------------------
	.section	.nv.constant4,"a",@progbits
	.align	8
	.align		8
.nv.constant4:
        /*0000*/ 	.dword	_$_str
	.align		8
        /*0008*/ 	.dword	_$_str_$_2


//--------------------- .text.triton_poi_fused__native_batch_norm_legit_no_training_mul_sigmoid_25 --------------------------
	.section	.text.triton_poi_fused__native_batch_norm_legit_no_training_mul_sigmoid_25,"ax",@progbits
	.sectionflags	@"SHF_BARRIERS=1"
	.align	128
        .global         triton_poi_fused__native_batch_norm_legit_no_training_mul_sigmoid_25
        .type           triton_poi_fused__native_batch_norm_legit_no_training_mul_sigmoid_25,@function
        .size           triton_poi_fused__native_batch_norm_legit_no_training_mul_sigmoid_25,(.L_x_1 - triton_poi_fused__native_batch_norm_legit_no_training_mul_sigmoid_25)
        .other          triton_poi_fused__native_batch_norm_legit_no_training_mul_sigmoid_25,@"STO_CUDA_ENTRY STV_DEFAULT"
triton_poi_fused__native_batch_norm_legit_no_training_mul_sigmoid_25:
.text.triton_poi_fused__native_batch_norm_legit_no_training_mul_sigmoid_25:
[----:B------:R-:W0:Y:S01]  /*0000*/  LDC R1, c[0x0][0x28] ;  /* 0x00000a00ff017b82 */ /* 0x000e220000000800 */
[----:B------:R-:W1:Y:S07]  /*0010*/  S2R R2, SR_CTAID.X ;  /* 0x0000000000027919 */ /* 0x000e6e0000002500 */
[----:B------:R-:W2:Y:S01]  /*0020*/  LDC.64 R10, c[0x0][0x220] ;  /* 0x00008800ff0a7b82 */ /* 0x000ea20000000a00 */
[----:B------:R-:W-:Y:S02]  /*0030*/  CS2R R4, SRZ ;  /* 0x0000000000047805 */ /* 0x000fe4000001ff00 */
[----:B------:R-:W-:Y:S01]  /*0040*/  CS2R R6, SRZ ;  /* 0x0000000000067805 */ /* 0x000fe2000001ff00 */
[----:B------:R-:W3:Y:S01]  /*0050*/  S2R R0, SR_TID.X ;  /* 0x0000000000007919 */ /* 0x000ee20000002100 */
[----:B------:R-:W-:Y:S01]  /*0060*/  ULDC.64 UR6, c[0x0][0x208] ;  /* 0x0000820000067ab9 */ /* 0x000fe20000000a00 */
[----:B------:R-:W4:Y:S02]  /*0070*/  S2R R3, SR_CTAID.Y ;  /* 0x0000000000037919 */ /* 0x000f240000002600 */
[----:B------:R-:W5:Y:S08]  /*0080*/  LDC.64 R20, c[0x0][0x210] ;  /* 0x00008400ff147b82 */ /* 0x000f700000000a00 */
[----:B------:R-:W5:Y:S01]  /*0090*/  LDC.64 R18, c[0x0][0x218] ;  /* 0x00008600ff127b82 */ /* 0x000f620000000a00 */
[----:B-1----:R-:W-:-:S02]  /*00a0*/  SHF.L.U32 R2, R2, 0x4, RZ ;  /* 0x0000000402027819 */ /* 0x002fc400000006ff */
[----:B---3--:R-:W-:-:S04]  /*00b0*/  SHF.L.U32 R27, R0, 0x2, RZ ;  /* 0x00000002001b7819 */ /* 0x008fc800000006ff */
[----:B------:R-:W-:-:S04]  /*00c0*/  LOP3.LUT R27, R2, 0xc, R27, 0xf8, !PT ;  /* 0x0000000c021b7812 */ /* 0x000fc800078ef81b */
[C---:B------:R-:W-:Y:S01]  /*00d0*/  ISETP.GE.AND P0, PT, R27.reuse, 0x20, PT ;  /* 0x000000201b00780c */ /* 0x040fe20003f06270 */
[----:B--2---:R-:W-:-:S12]  /*00e0*/  IMAD.WIDE R10, R27, 0x4, R10 ;  /* 0x000000041b0a7825 */ /* 0x004fd800078e020a */
[----:B------:R1:W2:Y:S01]  /*00f0*/  @!P0 LDG.E.EL.128 R4, desc[UR6][R10.64] ;  /* 0x000000060a048981 */ /* 0x0002a2000c2e1d00 */
[----:B------:R-:W-:Y:S02]  /*0100*/  SHF.R.U32.HI R12, RZ, 0x2, R0 ;  /* 0x00000002ff0c7819 */ /* 0x000fe40000011600 */
[----:B------:R-:W-:Y:S02]  /*0110*/  CS2R R8, SRZ ;  /* 0x0000000000087805 */ /* 0x000fe4000001ff00 */
[----:B----4-:R-:W-:Y:S02]  /*0120*/  SHF.L.U32 R3, R3, 0x6, RZ ;  /* 0x0000000603037819 */ /* 0x010fe400000006ff */
[----:B------:R-:W-:-:S04]  /*0130*/  SGXT.U32 R12, R12, 0x5 ;  /* 0x000000050c0c781a */ /* 0x000fc80000000000 */
[----:B------:R-:W-:Y:S02]  /*0140*/  LOP3.LUT R14, R3, 0x20, R12, 0xfe, !PT ;  /* 0x00000020030e7812 */ /* 0x000fe400078efe0c */
[----:B-1----:R-:W-:Y:S02]  /*0150*/  CS2R R10, SRZ ;  /* 0x00000000000a7805 */ /* 0x002fe4000001ff00 */
[----:B------:R-:W-:Y:S02]  /*0160*/  LOP3.LUT R12, R3, R12, RZ, 0xfc, !PT ;  /* 0x0000000c030c7212 */ /* 0x000fe400078efcff */
[C---:B------:R-:W-:Y:S02]  /*0170*/  ISETP.LT.AND P2, PT, R14.reuse, 0x40, !P0 ;  /* 0x000000400e00780c */ /* 0x040fe40004741270 */
[-C--:B------:R-:W-:Y:S02]  /*0180*/  LEA R23, R14, R27.reuse, 0x5 ;  /* 0x0000001b0e177211 */ /* 0x080fe400078e28ff */
[----:B------:R-:W-:-:S02]  /*0190*/  LEA R13, R12, R27, 0x5 ;  /* 0x0000001b0c0d7211 */ /* 0x000fc400078e28ff */
[----:B------:R-:W-:Y:S02]  /*01a0*/  CS2R R14, SRZ ;  /* 0x00000000000e7805 */ /* 0x000fe4000001ff00 */
[----:B------:R-:W-:Y:S01]  /*01b0*/  ISETP.LT.AND P1, PT, R12, 0x40, !P0 ;  /* 0x000000400c00780c */ /* 0x000fe20004721270 */
[----:B-----5:R-:W-:-:S04]  /*01c0*/  IMAD.WIDE R22, R23, 0x4, R20 ;  /* 0x0000000417167825 */ /* 0x020fc800078e0214 */
[----:B------:R-:W-:Y:S01]  /*01d0*/  IMAD.WIDE R20, R13, 0x4, R20 ;  /* 0x000000040d147825 */ /* 0x000fe200078e0214 */
[----:B------:R-:W-:Y:S01]  /*01e0*/  CS2R R12, SRZ ;  /* 0x00000000000c7805 */ /* 0x000fe2000001ff00 */
[----:B------:R-:W3:Y:S01]  /*01f0*/  @P2 LDG.E.EL.128 R8, desc[UR6][R22.64] ;  /* 0x0000000616082981 */ /* 0x000ee2000c2e1d00 */
[----:B------:R-:W-:Y:S01]  /*0200*/  CS2R R16, SRZ ;  /* 0x0000000000107805 */ /* 0x000fe2000001ff00 */
[----:B0-----:R-:W-:Y:S01]  /*0210*/  IMAD.WIDE R24, R27, 0x4, R18 ;  /* 0x000000041b187825 */ /* 0x001fe200078e0212 */
[----:B------:R-:W-:-:S04]  /*0220*/  CS2R R18, SRZ ;  /* 0x0000000000127805 */ /* 0x000fc8000001ff00 */
[----:B------:R0:W3:Y:S04]  /*0230*/  @!P0 LDG.E.EL.128 R12, desc[UR6][R24.64] ;  /* 0x00000006180c8981 */ /* 0x0000e8000c2e1d00 */
[----:B------:R3:W4:Y:S01]  /*0240*/  @P1 LDG.E.EL.128 R16, desc[UR6][R20.64] ;  /* 0x0000000614101981 */ /* 0x000722000c2e1d00 */
[----:B0-----:R-:W0:Y:S01]  /*0250*/  LDC.64 R24, c[0x0][0x228] ;  /* 0x00008a00ff187b82 */ /* 0x001e220000000a00 */
[----:B--2---:R-:W-:Y:S01]  /*0260*/  FADD R4, R4, 0.0010000000474974513054 ;  /* 0x3a83126f04047421 */ /* 0x004fe20000000000 */
[----:B------:R-:W-:Y:S01]  /*0270*/  FADD R5, R5, 0.0010000000474974513054 ;  /* 0x3a83126f05057421 */ /* 0x000fe20000000000 */
[----:B------:R-:W-:Y:S02]  /*0280*/  FADD R22, R6, 0.0010000000474974513054 ;  /* 0x3a83126f06167421 */ /* 0x000fe40000000000 */
[----:B------:R1:W2:Y:S08]  /*0290*/  MUFU.SQRT R23, R4 ;  /* 0x0000000400177308 */ /* 0x0002b00000002000 */
[----:B------:R-:W5:Y:S01]  /*02a0*/  MUFU.SQRT R5, R5 ;  /* 0x0000000500057308 */ /* 0x000f620000002000 */
[----:B-1----:R-:W-:Y:S01]  /*02b0*/  HFMA2.MMA R4, -RZ, RZ, 1.625, 0 ;  /* 0x3e800000ff047435 */ /* 0x002fe200000001ff */
[----:B--2---:R-:W-:-:S06]  /*02c0*/  FSETP.GT.AND P1, PT, R23, 8.50705917302346158658e+37, PT ;  /* 0x7e8000001700780b */ /* 0x004fcc0003f24000 */
[----:B------:R-:W1:Y:S01]  /*02d0*/  MUFU.SQRT R22, R22 ;  /* 0x0000001600167308 */ /* 0x000e620000002000 */
[----:B------:R-:W-:Y:S02]  /*02e0*/  FSETP.GEU.AND P4, PT, R23, 1.175494350822287508e-38, PT ;  /* 0x008000001700780b */ /* 0x000fe40003f8e000 */
[----:B------:R-:W-:Y:S02]  /*02f0*/  FSEL R29, R4, 1, P1 ;  /* 0x3f800000041d7808 */ /* 0x000fe40000800000 */
[C---:B-----5:R-:W-:Y:S02]  /*0300*/  FSETP.GT.AND P2, PT, R5.reuse, 8.50705917302346158658e+37, PT ;  /* 0x7e8000000500780b */ /* 0x060fe40003f44000 */
[----:B------:R-:W-:Y:S01]  /*0310*/  FSETP.GEU.AND P5, PT, R5, 1.175494350822287508e-38, PT ;  /* 0x008000000500780b */ /* 0x000fe20003fae000 */
[----:B------:R-:W-:Y:S01]  /*0320*/  @P1 FMUL R23, R23, 0.25 ;  /* 0x3e80000017171820 */ /* 0x000fe20000400000 */
[----:B---3--:R-:W-:Y:S01]  /*0330*/  FADD R20, -R13, R9 ;  /* 0x000000090d147221 */ /* 0x008fe20000000100 */
[----:B------:R-:W-:Y:S01]  /*0340*/  FADD R21, -R12, R8 ;  /* 0x000000080c157221 */ /* 0x000fe20000000100 */
[----:B-1----:R-:W-:-:S03]  /*0350*/  FSETP.GT.AND P3, PT, R22, 8.50705917302346158658e+37, PT ;  /* 0x7e8000001600780b */ /* 0x002fc60003f64000 */
[----:B------:R-:W-:Y:S01]  /*0360*/  @!P4 FMUL R23, R23, 16777216 ;  /* 0x4b8000001717c820 */ /* 0x000fe20000400000 */
[----:B------:R-:W-:Y:S01]  /*0370*/  FSETP.GEU.AND P6, PT, R22, 1.175494350822287508e-38, PT ;  /* 0x008000001600780b */ /* 0x000fe20003fce000 */
[----:B------:R-:W1:Y:S01]  /*0380*/  LDC.64 R8, c[0x0][0x230] ;  /* 0x00008c00ff087b82 */ /* 0x000e620000000a00 */
[----:B----4-:R-:W-:Y:S01]  /*0390*/  FADD R17, -R13, R17 ;  /* 0x000000110d117221 */ /* 0x010fe20000000100 */
[----:B------:R-:W-:Y:S01]  /*03a0*/  @P2 FMUL R5, R5, 0.25 ;  /* 0x3e80000005052820 */ /* 0x000fe20000400000 */
[----:B------:R-:W2:Y:S01]  /*03b0*/  MUFU.RCP R6, R23 ;  /* 0x0000001700067308 */ /* 0x000ea20000001000 */
[----:B------:R-:W-:Y:S01]  /*03c0*/  @!P4 FMUL R29, R29, 16777216 ;  /* 0x4b8000001d1dc820 */ /* 0x000fe20000400000 */
[----:B------:R-:W-:Y:S01]  /*03d0*/  FADD R16, -R12, R16 ;  /* 0x000000100c107221 */ /* 0x000fe20000000100 */
[----:B------:R-:W-:Y:S01]  /*03e0*/  @!P5 FMUL R5, R5, 16777216 ;  /* 0x4b8000000505d820 */ /* 0x000fe20000400000 */
[----:B------:R-:W-:Y:S01]  /*03f0*/  FSEL R12, R4, 1, P3 ;  /* 0x3f800000040c7808 */ /* 0x000fe20001800000 */
[----:B------:R-:W-:-:S04]  /*0400*/  @P3 FMUL R22, R22, 0.25 ;  /* 0x3e80000016163820 */ /* 0x000fc80000400000 */
[----:B------:R-:W3:Y:S01]  /*0410*/  MUFU.RCP R5, R5 ;  /* 0x0000000500057308 */ /* 0x000ee20000001000 */
[----:B------:R-:W-:Y:S01]  /*0420*/  @!P6 FMUL R12, R12, 16777216 ;  /* 0x4b8000000c0ce820 */ /* 0x000fe20000400000 */
[----:B------:R-:W-:Y:S01]  /*0430*/  @!P6 FMUL R22, R22, 16777216 ;  /* 0x4b8000001616e820 */ /* 0x000fe20000400000 */
[----:B--2---:R-:W-:Y:S01]  /*0440*/  FMUL R29, R6, R29 ;  /* 0x0000001d061d7220 */ /* 0x004fe20000400000 */
[----:B------:R-:W-:-:S04]  /*0450*/  FSEL R6, R4, 1, P2 ;  /* 0x3f80000004067808 */ /* 0x000fc80001000000 */
[----:B------:R-:W2:Y:S01]  /*0460*/  MUFU.RCP R13, R22 ;  /* 0x00000016000d7308 */ /* 0x000ea20000001000 */
[----:B------:R-:W-:Y:S01]  /*0470*/  @!P5 FMUL R6, R6, 16777216 ;  /* 0x4b8000000606d820 */ /* 0x000fe20000400000 */
[----:B-1----:R-:W-:-:S04]  /*0480*/  IMAD.WIDE R8, R27, 0x4, R8 ;  /* 0x000000041b087825 */ /* 0x002fc800078e0208 */
[----:B---3--:R-:W-:Y:S01]  /*0490*/  FMUL R23, R5, R6 ;  /* 0x0000000605177220 */ /* 0x008fe20000400000 */
[-C--:B------:R-:W-:Y:S01]  /*04a0*/  FMUL R5, R21, R29.reuse ;  /* 0x0000001d15057220 */ /* 0x080fe20000400000 */
[----:B--2---:R-:W-:Y:S01]  /*04b0*/  FMUL R6, R13, R12 ;  /* 0x0000000c0d067220 */ /* 0x004fe20000400000 */
[----:B------:R-:W-:Y:S01]  /*04c0*/  FMUL R13, R16, R29 ;  /* 0x0000001d100d7220 */ /* 0x000fe20000400000 */
[-C--:B------:R-:W-:Y:S01]  /*04d0*/  FMUL R12, R17, R23.reuse ;  /* 0x00000017110c7220 */ /* 0x080fe20000400000 */
[----:B------:R-:W-:Y:S01]  /*04e0*/  FMUL R16, R20, R23 ;  /* 0x0000001714107220 */ /* 0x000fe20000400000 */
[----:B0-----:R-:W-:Y:S01]  /*04f0*/  IMAD.WIDE R28, R27, 0x4, R24 ;  /* 0x000000041b1c7825 */ /* 0x001fe200078e0218 */
[----:B------:R-:W-:Y:S02]  /*0500*/  CS2R R20, SRZ ;  /* 0x0000000000147805 */ /* 0x000fe4000001ff00 */
[----:B------:R-:W-:Y:S02]  /*0510*/  CS2R R22, SRZ ;  /* 0x0000000000167805 */ /* 0x000fe4000001ff00 */
[----:B------:R-:W-:-:S02]  /*0520*/  CS2R R24, SRZ ;  /* 0x0000000000187805 */ /* 0x000fc4000001ff00 */
[----:B------:R-:W-:Y:S02]  /*0530*/  CS2R R26, SRZ ;  /* 0x00000000001a7805 */ /* 0x000fe4000001ff00 */
[----:B------:R0:W2:Y:S04]  /*0540*/  @!P0 LDG.E.EL.128 R20, desc[UR6][R28.64] ;  /* 0x000000061c148981 */ /* 0x0000a8000c2e1d00 */
[----:B------:R-:W2:Y:S01]  /*0550*/  @!P0 LDG.E.EL.128 R24, desc[UR6][R8.64] ;  /* 0x0000000608188981 */ /* 0x000ea2000c2e1d00 */
[----:B------:R-:W-:Y:S01]  /*0560*/  FADD R7, R7, 0.0010000000474974513054 ;  /* 0x3a83126f07077421 */ /* 0x000fe20000000000 */
[C---:B------:R-:W-:Y:S01]  /*0570*/  FADD R19, -R15.reuse, R19 ;  /* 0x000000130f137221 */ /* 0x040fe20000000100 */
[----:B------:R-:W-:Y:S01]  /*0580*/  FADD R11, -R15, R11 ;  /* 0x0000000b0f0b7221 */ /* 0x000fe20000000100 */
[----:B------:R-:W1:Y:S01]  /*0590*/  S2UR UR5, SR_CgaCtaId ;  /* 0x00000000000579c3 */ /* 0x000e620000008800 */
[----:B------:R-:W3:Y:S01]  /*05a0*/  MUFU.SQRT R17, R7 ;  /* 0x0000000700117308 */ /* 0x000ee20000002000 */
[----:B0-----:R-:W-:Y:S01]  /*05b0*/  FADD R29, -R14, R18 ;  /* 0x000000120e1d7221 */ /* 0x001fe20000000100 */
[----:B------:R-:W-:-:S03]  /*05c0*/  UMOV UR4, 0x400 ;  /* 0x0000040000047882 */ /* 0x000fc60000000000 */
[----:B------:R-:W-:Y:S01]  /*05d0*/  FMUL R29, R29, R6 ;  /* 0x000000061d1d7220 */ /* 0x000fe20000400000 */
[C---:B---3--:R-:W-:Y:S02]  /*05e0*/  FSETP.GT.AND P0, PT, R17.reuse, 8.50705917302346158658e+37, PT ;  /* 0x7e8000001100780b */ /* 0x048fe40003f04000 */
[----:B------:R-:W-:Y:S01]  /*05f0*/  FSETP.GEU.AND P1, PT, R17, 1.175494350822287508e-38, PT ;  /* 0x008000001100780b */ /* 0x000fe20003f2e000 */
[----:B-1----:R-:W-:-:S10]  /*0600*/  UPRMT UR4, UR5, 0x654, UR4 ;  /* 0x0000065405047896 */ /* 0x002fd40008000004 */
[----:B------:R-:W-:-:S04]  /*0610*/  @P0 FMUL R17, R17, 0.25 ;  /* 0x3e80000011110820 */ /* 0x000fc80000400000 */
[----:B------:R-:W-:-:S06]  /*0620*/  @!P1 FMUL R17, R17, 16777216 ;  /* 0x4b80000011119820 */ /* 0x000fcc0000400000 */
[----:B------:R-:W0:Y:S01]  /*0630*/  MUFU.RCP R17, R17 ;  /* 0x0000001100117308 */ /* 0x000e220000001000 */
[-CC-:B--2---:R-:W-:Y:S01]  /*0640*/  FFMA R13, R13, R20.reuse, R24.reuse ;  /* 0x000000140d0d7223 */ /* 0x184fe20000000018 */
[----:B------:R-:W-:Y:S01]  /*0650*/  FFMA R5, R5, R20, R24 ;  /* 0x0000001405057223 */ /* 0x000fe20000000018 */
[-C--:B------:R-:W-:Y:S01]  /*0660*/  FFMA R12, R12, R21.reuse, R25 ;  /* 0x000000150c0c7223 */ /* 0x080fe20000000019 */
[----:B------:R-:W-:Y:S01]  /*0670*/  FFMA R7, R29, R22, R26 ;  /* 0x000000161d077223 */ /* 0x000fe2000000001a */
[----:B------:R-:W-:Y:S01]  /*0680*/  FADD R20, RZ, -R13 ;  /* 0x8000000dff147221 */ /* 0x000fe20000000000 */
[----:B------:R-:W-:Y:S01]  /*0690*/  FADD R29, -R14, R10 ;  /* 0x0000000a0e1d7221 */ /* 0x000fe20000000100 */
[----:B------:R-:W-:Y:S01]  /*06a0*/  FADD R8, RZ, -R12 ;  /* 0x8000000cff087221 */ /* 0x000fe20000000000 */
[----:B------:R-:W-:Y:S01]  /*06b0*/  FADD R10, RZ, -R7 ;  /* 0x80000007ff0a7221 */ /* 0x000fe20000000000 */
[----:B------:R-:W-:Y:S01]  /*06c0*/  FMUL R18, R20, 1.4426950216293334961 ;  /* 0x3fb8aa3b14127820 */ /* 0x000fe20000400000 */
[----:B------:R-:W-:Y:S01]  /*06d0*/  FSEL R20, R4, 1, P0 ;  /* 0x3f80000004147808 */ /* 0x000fe20000000000 */
[----:B------:R-:W-:Y:S01]  /*06e0*/  FMUL R8, R8, 1.4426950216293334961 ;  /* 0x3fb8aa3b08087820 */ /* 0x000fe20000400000 */
[----:B------:R-:W-:Y:S01]  /*06f0*/  FMUL R10, R10, 1.4426950216293334961 ;  /* 0x3fb8aa3b0a0a7820 */ /* 0x000fe20000400000 */
[----:B------:R-:W-:Y:S01]  /*0700*/  FFMA R16, R16, R21, R25 ;  /* 0x0000001510107223 */ /* 0x000fe20000000019 */
[----:B------:R-:W-:Y:S01]  /*0710*/  FSETP.GEU.AND P3, PT, R18, -126, PT ;  /* 0xc2fc00001200780b */ /* 0x000fe20003f6e000 */
[----:B------:R-:W-:Y:S01]  /*0720*/  @!P1 FMUL R20, R20, 16777216 ;  /* 0x4b80000014149820 */ /* 0x000fe20000400000 */
[----:B------:R-:W-:Y:S01]  /*0730*/  FSETP.GEU.AND P4, PT, R8, -126, PT ;  /* 0xc2fc00000800780b */ /* 0x000fe20003f8e000 */
[----:B------:R-:W-:Y:S01]  /*0740*/  FADD R14, RZ, -R5 ;  /* 0x80000005ff0e7221 */ /* 0x000fe20000000000 */
[----:B------:R-:W-:Y:S01]  /*0750*/  FSETP.GEU.AND P5, PT, R10, -126, PT ;  /* 0xc2fc00000a00780b */ /* 0x000fe20003fae000 */
[----:B0-----:R-:W-:Y:S01]  /*0760*/  FMUL R20, R17, R20 ;  /* 0x0000001411147220 */ /* 0x001fe20000400000 */
[----:B------:R-:W-:Y:S01]  /*0770*/  FMUL R29, R29, R6 ;  /* 0x000000061d1d7220 */ /* 0x000fe20000400000 */
[----:B------:R-:W-:Y:S01]  /*0780*/  FADD R17, RZ, -R16 ;  /* 0x80000010ff117221 */ /* 0x000fe20000000000 */
[----:B------:R-:W-:Y:S01]  /*0790*/  FMUL R14, R14, 1.4426950216293334961 ;  /* 0x3fb8aa3b0e0e7820 */ /* 0x000fe20000400000 */
[-C--:B------:R-:W-:Y:S01]  /*07a0*/  FMUL R6, R19, R20.reuse ;  /* 0x0000001413067220 */ /* 0x080fe20000400000 */
[----:B------:R-:W-:Y:S01]  /*07b0*/  FMUL R20, R11, R20 ;  /* 0x000000140b147220 */ /* 0x000fe20000400000 */
[----:B------:R-:W-:Y:S01]  /*07c0*/  FFMA R22, R29, R22, R26 ;  /* 0x000000161d167223 */ /* 0x000fe2000000001a */
[----:B------:R-:W-:Y:S01]  /*07d0*/  FMUL R17, R17, 1.4426950216293334961 ;  /* 0x3fb8aa3b11117820 */ /* 0x000fe20000400000 */
[----:B------:R-:W-:Y:S01]  /*07e0*/  @!P3 FMUL R18, R18, 0.5 ;  /* 0x3f0000001212b820 */ /* 0x000fe20000400000 */
[-CC-:B------:R-:W-:Y:S01]  /*07f0*/  FFMA R6, R6, R23.reuse, R27.reuse ;  /* 0x0000001706067223 */ /* 0x180fe2000000001b */
[----:B------:R-:W-:Y:S01]  /*0800*/  @!P4 FMUL R8, R8, 0.5 ;  /* 0x3f0000000808c820 */ /* 0x000fe20000400000 */
[----:B------:R-:W-:Y:S01]  /*0810*/  FFMA R23, R20, R23, R27 ;  /* 0x0000001714177223 */ /* 0x000fe2000000001b */
[----:B------:R0:W1:Y:S01]  /*0820*/  MUFU.EX2 R9, R18 ;  /* 0x0000001200097308 */ /* 0x0000620000000800 */
[----:B------:R-:W-:Y:S01]  /*0830*/  FSETP.GEU.AND P6, PT, R14, -126, PT ;  /* 0xc2fc00000e00780b */ /* 0x000fe20003fce000 */
[----:B------:R-:W-:Y:S01]  /*0840*/  FADD R15, RZ, -R22 ;  /* 0x80000016ff0f7221 */ /* 0x000fe20000000000 */
[----:B------:R-:W-:Y:S01]  /*0850*/  FADD R11, RZ, -R6 ;  /* 0x80000006ff0b7221 */ /* 0x000fe20000000000 */
[----:B------:R-:W-:Y:S01]  /*0860*/  @!P5 FMUL R10, R10, 0.5 ;  /* 0x3f0000000a0ad820 */ /* 0x000fe20000400000 */
[----:B------:R-:W-:Y:S01]  /*0870*/  FSETP.GEU.AND P0, PT, R17, -126, PT ;  /* 0xc2fc00001100780b */ /* 0x000fe20003f0e000 */
[----:B------:R-:W-:Y:S01]  /*0880*/  FMUL R19, R15, 1.4426950216293334961 ;  /* 0x3fb8aa3b0f137820 */ /* 0x000fe20000400000 */
[----:B------:R-:W-:Y:S01]  /*0890*/  FMUL R25, R11, 1.4426950216293334961 ;  /* 0x3fb8aa3b0b197820 */ /* 0x000fe20000400000 */
[----:B------:R-:W2:Y:S01]  /*08a0*/  MUFU.EX2 R8, R8 ;  /* 0x0000000800087308 */ /* 0x000ea20000000800 */
[----:B0-----:R-:W-:Y:S01]  /*08b0*/  FADD R18, RZ, -R23 ;  /* 0x80000017ff127221 */ /* 0x001fe20000000000 */
[----:B------:R-:W-:-:S02]  /*08c0*/  SHF.R.U32.HI R21, RZ, 0x2, R0 ;  /* 0x00000002ff157819 */ /* 0x000fc40000011600 */
[----:B------:R-:W-:Y:S01]  /*08d0*/  FSETP.GEU.AND P1, PT, R19, -126, PT ;  /* 0xc2fc00001300780b */ /* 0x000fe20003f2e000 */
[----:B------:R-:W-:Y:S01]  /*08e0*/  FMUL R18, R18, 1.4426950216293334961 ;  /* 0x3fb8aa3b12127820 */ /* 0x000fe20000400000 */
[----:B------:R-:W-:Y:S01]  /*08f0*/  FSETP.GEU.AND P2, PT, R25, -126, PT ;  /* 0xc2fc00001900780b */ /* 0x000fe20003f4e000 */
[----:B-1----:R-:W-:Y:S01]  /*0900*/  @!P3 FMUL R9, R9, R9 ;  /* 0x000000090909b220 */ /* 0x002fe20000400000 */
[----:B------:R-:W0:Y:S01]  /*0910*/  MUFU.EX2 R10, R10 ;  /* 0x0000000a000a7308 */ /* 0x000e220000000800 */
[----:B------:R-:W-:Y:S01]  /*0920*/  @!P6 FMUL R14, R14, 0.5 ;  /* 0x3f0000000e0ee820 */ /* 0x000fe20000400000 */
[----:B------:R-:W-:Y:S01]  /*0930*/  FSETP.GEU.AND P3, PT, R18, -126, PT ;  /* 0xc2fc00001200780b */ /* 0x000fe20003f6e000 */
[----:B------:R-:W-:Y:S01]  /*0940*/  @!P0 FMUL R17, R17, 0.5 ;  /* 0x3f00000011118820 */ /* 0x000fe20000400000 */
[----:B------:R-:W-:Y:S01]  /*0950*/  FADD R9, R9, 1 ;  /* 0x3f80000009097421 */ /* 0x000fe20000000000 */
[----:B------:R-:W-:Y:S01]  /*0960*/  SHF.L.U32 R24, R0, 0x8, RZ ;  /* 0x0000000800187819 */ /* 0x000fe200000006ff */
[----:B--2---:R-:W-:-:S02]  /*0970*/  @!P4 FMUL R8, R8, R8 ;  /* 0x000000080808c220 */ /* 0x004fc40000400000 */
[----:B------:R-:W1:Y:S01]  /*0980*/  MUFU.EX2 R15, R14 ;  /* 0x0000000e000f7308 */ /* 0x000e620000000800 */
[----:B------:R-:W-:Y:S01]  /*0990*/  @!P1 FMUL R19, R19, 0.5 ;  /* 0x3f00000013139820 */ /* 0x000fe20000400000 */
[----:B------:R-:W-:Y:S01]  /*09a0*/  FSETP.GT.AND P4, PT, R9, 8.50705917302346158658e+37, PT ;  /* 0x7e8000000900780b */ /* 0x000fe20003f84000 */
[----:B------:R-:W-:Y:S01]  /*09b0*/  @!P2 FMUL R25, R25, 0.5 ;  /* 0x3f0000001919a820 */ /* 0x000fe20000400000 */
[----:B------:R-:W-:Y:S01]  /*09c0*/  FADD R20, R8, 1 ;  /* 0x3f80000008147421 */ /* 0x000fe20000000000 */
[----:B------:R-:W-:Y:S01]  /*09d0*/  SGXT.U32 R21, R21, 0x5 ;  /* 0x000000051515781a */ /* 0x000fe20000000000 */
[----:B0-----:R-:W-:Y:S02]  /*09e0*/  @!P5 FMUL R10, R10, R10 ;  /* 0x0000000a0a0ad220 */ /* 0x001fe40000400000 */
[----:B------:R-:W0:Y:S01]  /*09f0*/  MUFU.EX2 R11, R17 ;  /* 0x00000011000b7308 */ /* 0x000e220000000800 */
[----:B------:R-:W-:Y:S01]  /*0a00*/  @!P3 FMUL R18, R18, 0.5 ;  /* 0x3f0000001212b820 */ /* 0x000fe20000400000 */
[----:B------:R-:W-:Y:S01]  /*0a10*/  FSETP.GT.AND P5, PT, R20, 8.50705917302346158658e+37, PT ;  /* 0x7e8000001400780b */ /* 0x000fe20003fa4000 */
[----:B------:R-:W-:Y:S01]  /*0a20*/  FADD R26, R10, 1 ;  /* 0x3f8000000a1a7421 */ /* 0x000fe20000000000 */
[----:B------:R-:W-:Y:S01]  /*0a30*/  LOP3.LUT R24, R24, 0x300, RZ, 0xc0, !PT ;  /* 0x0000030018187812 */ /* 0x000fe200078ec0ff */
[----:B-1----:R-:W-:-:S03]  /*0a40*/  @!P6 FMUL R15, R15, R15 ;  /* 0x0000000f0f0fe220 */ /* 0x002fc60000400000 */
[----:B------:R-:W1:Y:S01]  /*0a50*/  MUFU.EX2 R19, R19 ;  /* 0x0000001300137308 */ /* 0x000e620000000800 */
[----:B------:R-:W-:Y:S01]  /*0a60*/  FSETP.GT.AND P6, PT, R26, 8.50705917302346158658e+37, PT ;  /* 0x7e8000001a00780b */ /* 0x000fe20003fc4000 */
[----:B------:R-:W-:Y:S01]  /*0a70*/  @P4 FMUL R9, R9, 0.25 ;  /* 0x3e80000009094820 */ /* 0x000fe20000400000 */
[----:B------:R-:W-:Y:S01]  /*0a80*/  FADD R8, R15, 1 ;  /* 0x3f8000000f087421 */ /* 0x000fe20000000000 */
[C---:B------:R-:W-:Y:S02]  /*0a90*/  LOP3.LUT R21, R24.reuse, R21, RZ, 0xfc, !PT ;  /* 0x0000001518157212 */ /* 0x040fe400078efcff */
[----:B------:R-:W-:Y:S01]  /*0aa0*/  LEA.HI R28, R24, UR4, RZ, 0x1e ;  /* 0x00000004181c7c11 */ /* 0x000fe2000f8ff0ff */
[----:B0-----:R-:W-:Y:S01]  /*0ab0*/  @!P0 FMUL R11, R11, R11 ;  /* 0x0000000b0b0b8220 */ /* 0x001fe20000400000 */
[----:B------:R-:W0:Y:S01]  /*0ac0*/  MUFU.EX2 R25, R25 ;  /* 0x0000001900197308 */ /* 0x000e220000000800 */
[----:B------:R-:W-:Y:S01]  /*0ad0*/  @P5 FMUL R20, R20, 0.25 ;  /* 0x3e80000014145820 */ /* 0x000fe20000400000 */
[----:B------:R-:W-:Y:S01]  /*0ae0*/  FSETP.GT.AND P0, PT, R8, 8.50705917302346158658e+37, PT ;  /* 0x7e8000000800780b */ /* 0x000fe20003f04000 */
[----:B------:R-:W-:-:S03]  /*0af0*/  FADD R10, R11, 1 ;  /* 0x3f8000000b0a7421 */ /* 0x000fc60000000000 */
[----:B------:R-:W-:Y:S01]  /*0b00*/  @P6 FMUL R26, R26, 0.25 ;  /* 0x3e8000001a1a6820 */ /* 0x000fe20000400000 */
[----:B-1----:R-:W-:Y:S01]  /*0b10*/  @!P1 FMUL R19, R19, R19 ;  /* 0x0000001313139220 */ /* 0x002fe20000400000 */
[----:B------:R1:W2:Y:S01]  /*0b20*/  MUFU.EX2 R14, R18 ;  /* 0x00000012000e7308 */ /* 0x0002a20000000800 */
[----:B------:R-:W-:Y:S02]  /*0b30*/  FSETP.GT.AND P1, PT, R10, 8.50705917302346158658e+37, PT ;  /* 0x7e8000000a00780b */ /* 0x000fe40003f24000 */
[----:B------:R-:W-:Y:S02]  /*0b40*/  FADD R19, R19, 1 ;  /* 0x3f80000013137421 */ /* 0x000fe40000000000 */
[----:B------:R-:W-:Y:S01]  /*0b50*/  FSEL R27, R4, 1, P1 ;  /* 0x3f800000041b7808 */ /* 0x000fe20000800000 */
[----:B0-----:R-:W-:Y:S02]  /*0b60*/  @!P2 FMUL R25, R25, R25 ;  /* 0x000000191919a220 */ /* 0x001fe40000400000 */
[----:B------:R0:W-:Y:S01]  /*0b70*/  MUFU.RCP R15, R20 ;  /* 0x00000014000f7308 */ /* 0x0001e20000001000 */
[----:B-1----:R-:W-:Y:S01]  /*0b80*/  LOP3.LUT R18, R24, 0x40, RZ, 0xfc, !PT ;  /* 0x0000004018127812 */ /* 0x002fe200078efcff */
[----:B------:R-:W-:Y:S01]  /*0b90*/  @P0 FMUL R8, R8, 0.25 ;  /* 0x3e80000008080820 */ /* 0x000fe20000400000 */
[----:B------:R-:W-:Y:S01]  /*0ba0*/  FADD R25, R25, 1 ;  /* 0x3f80000019197421 */ /* 0x000fe20000000000 */
[----:B------:R-:W-:-:S02]  /*0bb0*/  FSETP.GT.AND P2, PT, R19, 8.50705917302346158658e+37, PT ;  /* 0x7e8000001300780b */ /* 0x000fc40003f44000 */
[----:B------:R-:W-:Y:S01]  /*0bc0*/  @P1 FMUL R10, R10, 0.25 ;  /* 0x3e8000000a0a1820 */ /* 0x000fe20000400000 */
[----:B--2---:R-:W-:Y:S01]  /*0bd0*/  @!P3 FMUL R14, R14, R14 ;  /* 0x0000000e0e0eb220 */ /* 0x004fe20000400000 */
[----:B------:R1:W-:Y:S01]  /*0be0*/  MUFU.RCP R11, R26 ;  /* 0x0000001a000b7308 */ /* 0x0003e20000001000 */
[C---:B0-----:R-:W-:Y:S02]  /*0bf0*/  LOP3.LUT R20, R24.reuse, 0x80, RZ, 0xfc, !PT ;  /* 0x0000008018147812 */ /* 0x041fe400078efcff */
[----:B------:R-:W-:Y:S01]  /*0c00*/  LOP3.LUT R24, R24, 0xc0, RZ, 0xfc, !PT ;  /* 0x000000c018187812 */ /* 0x000fe200078efcff */
[----:B------:R-:W-:Y:S01]  /*0c10*/  FADD R14, R14, 1 ;  /* 0x3f8000000e0e7421 */ /* 0x000fe20000000000 */
[----:B------:R-:W-:Y:S02]  /*0c20*/  FSETP.GT.AND P3, PT, R25, 8.50705917302346158658e+37, PT ;  /* 0x7e8000001900780b */ /* 0x000fe40003f64000 */
[----:B------:R-:W-:Y:S01]  /*0c30*/  LEA.HI R18, R18, UR4, RZ, 0x1e ;  /* 0x0000000412127c11 */ /* 0x000fe2000f8ff0ff */
[----:B------:R0:W2:Y:S01]  /*0c40*/  MUFU.RCP R17, R9 ;  /* 0x0000000900117308 */ /* 0x0000a20000001000 */
[----:B-1----:R-:W-:Y:S01]  /*0c50*/  LEA.HI R26, R24, UR4, RZ, 0x1e ;  /* 0x00000004181a7c11 */ /* 0x002fe2000f8ff0ff */
[----:B------:R-:W-:Y:S01]  /*0c60*/  @P2 FMUL R19, R19, 0.25 ;  /* 0x3e80000013132820 */ /* 0x000fe20000400000 */
[----:B------:R-:W-:-:S02]  /*0c70*/  FSEL R24, R4, 1, P4 ;  /* 0x3f80000004187808 */ /* 0x000fc40002000000 */
[----:B------:R-:W-:Y:S02]  /*0c80*/  FSETP.GT.AND P4, PT, R14, 8.50705917302346158658e+37, PT ;  /* 0x7e8000000e00780b */ /* 0x000fe40003f84000 */
[----:B------:R-:W-:Y:S01]  /*0c90*/  LEA.HI R20, R20, UR4, RZ, 0x1e ;  /* 0x0000000414147c11 */ /* 0x000fe2000f8ff0ff */
[----:B------:R-:W1:Y:S01]  /*0ca0*/  MUFU.RCP R8, R8 ;  /* 0x0000000800087308 */ /* 0x000e620000001000 */
[----:B0-----:R-:W-:Y:S01]  /*0cb0*/  LEA R9, R21, R28, 0x2 ;  /* 0x0000001c15097211 */ /* 0x001fe200078e10ff */
[----:B------:R-:W-:Y:S01]  /*0cc0*/  @P3 FMUL R25, R25, 0.25 ;  /* 0x3e80000019193820 */ /* 0x000fe20000400000 */
[C---:B------:R-:W-:Y:S02]  /*0cd0*/  LEA R18, R21.reuse, R18, 0x2 ;  /* 0x0000001215127211 */ /* 0x040fe400078e10ff */
[C---:B------:R-:W-:Y:S02]  /*0ce0*/  LEA R20, R21.reuse, R20, 0x2 ;  /* 0x0000001415147211 */ /* 0x040fe400078e10ff */
[----:B------:R-:W-:Y:S01]  /*0cf0*/  LEA R21, R21, R26, 0x2 ;  /* 0x0000001a15157211 */ /* 0x000fe200078e10ff */
[----:B------:R-:W0:Y:S01]  /*0d00*/  MUFU.RCP R10, R10 ;  /* 0x0000000a000a7308 */ /* 0x000e220000001000 */
[----:B------:R-:W-:Y:S01]  /*0d10*/  FSEL R26, R4, 1, P5 ;  /* 0x3f800000041a7808 */ /* 0x000fe20002800000 */
[----:B------:R-:W-:Y:S01]  /*0d20*/  @P4 FMUL R14, R14, 0.25 ;  /* 0x3e8000000e0e4820 */ /* 0x000fe20000400000 */
[----:B------:R-:W-:Y:S01]  /*0d30*/  FSEL R28, R4, 1, P6 ;  /* 0x3f800000041c7808 */ /* 0x000fe20003000000 */
[----:B--2---:R-:W-:-:S02]  /*0d40*/  FMUL R24, R17, R24 ;  /* 0x0000001811187220 */ /* 0x004fc40000400000 */
[----:B------:R-:W-:Y:S02]  /*0d50*/  FMUL R15, R15, R26 ;  /* 0x0000001a0f0f7220 */ /* 0x000fe40000400000 */
[----:B------:R2:W3:Y:S01]  /*0d60*/  MUFU.RCP R17, R25 ;  /* 0x0000001900117308 */ /* 0x0004e20000001000 */
[----:B------:R-:W-:Y:S01]  /*0d70*/  FMUL R26, R11, R28 ;  /* 0x0000001c0b1a7220 */ /* 0x000fe20000400000 */
[C---:B------:R-:W-:Y:S01]  /*0d80*/  FSEL R11, R4.reuse, 1, P0 ;  /* 0x3f800000040b7808 */ /* 0x040fe20000000000 */
[----:B------:R-:W-:Y:S01]  /*0d90*/  FMUL R24, R13, R24 ;  /* 0x000000180d187220 */ /* 0x000fe20000400000 */
[----:B------:R-:W-:Y:S01]  /*0da0*/  FSEL R28, R4, 1, P2 ;  /* 0x3f800000041c7808 */ /* 0x000fe20001000000 */
[----:B------:R-:W-:Y:S01]  /*0db0*/  FMUL R15, R12, R15 ;  /* 0x0000000f0c0f7220 */ /* 0x000fe20000400000 */
[----:B------:R-:W-:Y:S01]  /*0dc0*/  FMUL R13, R7, R26 ;  /* 0x0000001a070d7220 */ /* 0x000fe20000400000 */
[----:B-1----:R-:W-:Y:S01]  /*0dd0*/  FMUL R8, R8, R11 ;  /* 0x0000000b08087220 */ /* 0x002fe20000400000 */
[----:B------:R-:W1:Y:S01]  /*0de0*/  MUFU.RCP R19, R19 ;  /* 0x0000001300137308 */ /* 0x000e620000001000 */
[----:B0-----:R-:W-:Y:S01]  /*0df0*/  FMUL R11, R10, R27 ;  /* 0x0000001b0a0b7220 */ /* 0x001fe20000400000 */
[C---:B------:R-:W-:Y:S01]  /*0e00*/  FSEL R10, R4.reuse, 1, P3 ;  /* 0x3f800000040a7808 */ /* 0x040fe20001800000 */
[----:B------:R-:W-:Y:S01]  /*0e10*/  FMUL R26, R5, R8 ;  /* 0x00000008051a7220 */ /* 0x000fe20000400000 */
[----:B--2---:R-:W-:Y:S01]  /*0e20*/  FSEL R25, R4, 1, P4 ;  /* 0x3f80000004197808 */ /* 0x004fe20002000000 */
[----:B------:R-:W-:Y:S01]  /*0e30*/  STS [R9], R24 ;  /* 0x0000001809007388 */ /* 0x000fe20000000800 */
[----:B------:R-:W-:Y:S01]  /*0e40*/  SHF.L.U32 R8, R0, 0x2, RZ ;  /* 0x0000000200087819 */ /* 0x000fe200000006ff */
[----:B---3--:R-:W-:Y:S01]  /*0e50*/  FMUL R17, R17, R10 ;  /* 0x0000000a11117220 */ /* 0x008fe20000400000 */
[----:B------:R-:W0:Y:S01]  /*0e60*/  MUFU.RCP R14, R14 ;  /* 0x0000000e000e7308 */ /* 0x000e220000001000 */
[----:B------:R-:W-:Y:S01]  /*0e70*/  STS [R18+0x100], R15 ;  /* 0x0001000f12007388 */ /* 0x000fe20000000800 */
[----:B------:R-:W-:-:S02]  /*0e80*/  LOP3.LUT R8, R8, 0x1fc, RZ, 0xc0, !PT ;  /* 0x000001fc08087812 */ /* 0x000fc400078ec0ff */
[----:B------:R-:W-:Y:S01]  /*0e90*/  SHF.L.U32 R12, R0, 0x2, RZ ;  /* 0x00000002000c7819 */ /* 0x000fe200000006ff */
[----:B------:R-:W-:Y:S01]  /*0ea0*/  STS [R20+0x200], R13 ;  /* 0x0002000d14007388 */ /* 0x000fe20000000800 */
[----:B-1----:R-:W-:Y:S02]  /*0eb0*/  FMUL R19, R19, R28 ;  /* 0x0000001c13137220 */ /* 0x002fe40000400000 */
[----:B------:R-:W-:Y:S02]  /*0ec0*/  LOP3.LUT R12, R3, 0x3c, R12, 0xf8, !PT ;  /* 0x0000003c030c7812 */ /* 0x000fe400078ef80c */
[----:B------:R-:W-:Y:S02]  /*0ed0*/  FMUL R19, R22, R19 ;  /* 0x0000001316137220 */ /* 0x000fe40000400000 */
[----:B------:R-:W-:Y:S02]  /*0ee0*/  SHF.R.S32.HI R3, RZ, 0x1f, R12 ;  /* 0x0000001fff037819 */ /* 0x000fe4000001140c */
[----:B------:R-:W-:Y:S01]  /*0ef0*/  ISETP.GE.AND P0, PT, R12, 0x40, PT ;  /* 0x000000400c00780c */ /* 0x000fe20003f06270 */
[----:B0-----:R-:W-:Y:S01]  /*0f00*/  FMUL R4, R14, R25 ;  /* 0x000000190e047220 */ /* 0x001fe20000400000 */
[----:B------:R-:W-:Y:S01]  /*0f10*/  FMUL R14, R6, R17 ;  /* 0x00000011060e7220 */ /* 0x000fe20000400000 */
[----:B------:R-:W-:-:S02]  /*0f20*/  FMUL R25, R16, R11 ;  /* 0x0000000b10197220 */ /* 0x000fc40000400000 */
[----:B------:R-:W-:Y:S01]  /*0f30*/  FMUL R16, R23, R4 ;  /* 0x0000000417107220 */ /* 0x000fe20000400000 */
[----:B------:R-:W-:Y:S01]  /*0f40*/  LOP3.LUT R4, R0, 0x70, RZ, 0xc0, !PT ;  /* 0x0000007000047812 */ /* 0x000fe200078ec0ff */
[----:B------:R-:W-:Y:S01]  /*0f50*/  STS [R21+0x300], R14 ;  /* 0x0003000e15007388 */ /* 0x000fe20000000800 */
[----:B------:R-:W0:Y:S02]  /*0f60*/  LDC.64 R10, c[0x0][0x238] ;  /* 0x00008e00ff0a7b82 */ /* 0x000e240000000a00 */
[----:B------:R-:W-:Y:S01]  /*0f70*/  IADD3 R5, R4, UR4, RZ ;  /* 0x0000000404057c10 */ /* 0x000fe2000fffe0ff */
[----:B------:R1:W-:Y:S03]  /*0f80*/  STS [R9+0x80], R26 ;  /* 0x0000801a09007388 */ /* 0x0003e60000000800 */
[----:B------:R-:W-:Y:S01]  /*0f90*/  LEA R5, R8, R5, 0x2 ;  /* 0x0000000508057211 */ /* 0x000fe200078e10ff */
[----:B------:R-:W-:Y:S04]  /*0fa0*/  STS [R18+0x180], R25 ;  /* 0x0001801912007388 */ /* 0x000fe80000000800 */
[----:B------:R-:W-:Y:S01]  /*0fb0*/  STS [R20+0x280], R19 ;  /* 0x0002801314007388 */ /* 0x000fe20000000800 */
[----:B-1----:R-:W-:-:S03]  /*0fc0*/  SHF.R.U32.HI R9, RZ, 0x4, R0 ;  /* 0x00000004ff097819 */ /* 0x002fc60000011600 */
[----:B------:R-:W-:Y:S01]  /*0fd0*/  STS [R21+0x380], R16 ;  /* 0x0003801015007388 */ /* 0x000fe20000000800 */
[----:B------:R-:W-:Y:S02]  /*0fe0*/  LEA.HI R0, R3, R12, RZ, 0x4 ;  /* 0x0000000c03007211 */ /* 0x000fe400078f20ff */
[----:B------:R-:W-:Y:S01]  /*0ff0*/  SGXT.U32 R3, R9, 0x3 ;  /* 0x000000030903781a */ /* 0x000fe20000000000 */
[----:B------:R-:W-:Y:S01]  /*1000*/  BAR.SYNC.DEFER_BLOCKING 0x0 ;  /* 0x0000000000007b1d */ /* 0x000fe20000010000 */
[----:B------:R-:W-:Y:S02]  /*1010*/  SHF.L.U32 R13, R0, 0x5, RZ ;  /* 0x00000005000d7819 */ /* 0x000fe400000006ff */
[----:B------:R-:W-:Y:S02]  /*1020*/  LOP3.LUT R3, R3, R2, RZ, 0xfc, !PT ;  /* 0x0000000203037212 */ /* 0x000fe400078efcff */
[----:B------:R-:W-:Y:S02]  /*1030*/  LOP3.LUT R2, R8, 0x200, RZ, 0xfc, !PT ;  /* 0x0000020008027812 */ /* 0x000fe400078efcff */
[----:B------:R-:W-:-:S02]  /*1040*/  LOP3.LUT R9, R0, 0xfffffff0, RZ, 0xc0, !PT ;  /* 0xfffffff000097812 */ /* 0x000fc400078ec0ff */
[----:B------:R-:W-:Y:S02]  /*1050*/  LOP3.LUT R13, R13, 0xfffffe00, RZ, 0xc0, !PT ;  /* 0xfffffe000d0d7812 */ /* 0x000fe400078ec0ff */
[----:B------:R-:W-:Y:S02]  /*1060*/  LOP3.LUT R0, R3, 0x8, RZ, 0xfc, !PT ;  /* 0x0000000803007812 */ /* 0x000fe400078efcff */
[----:B------:R-:W-:Y:S02]  /*1070*/  SHF.R.U32.HI R2, RZ, 0x2, R2 ;  /* 0x00000002ff027819 */ /* 0x000fe40000011602 */
[----:B------:R-:W-:Y:S02]  /*1080*/  IADD3 R9, R13, R12, -R9 ;  /* 0x0000000c0d097210 */ /* 0x000fe40007ffe809 */
[----:B------:R-:W-:Y:S02]  /*1090*/  ISETP.LT.AND P1, PT, R3, 0x20, !P0 ;  /* 0x000000200300780c */ /* 0x000fe40004721270 */
[----:B------:R-:W-:-:S02]  /*10a0*/  ISETP.LT.AND P0, PT, R0, 0x20, !P0 ;  /* 0x000000200000780c */ /* 0x000fc40004701270 */
[----:B------:R-:W-:Y:S02]  /*10b0*/  LOP3.LUT R2, R2, 0xf0, RZ, 0xc0, !PT ;  /* 0x000000f002027812 */ /* 0x000fe400078ec0ff */
[----:B------:R-:W-:Y:S01]  /*10c0*/  LEA R3, R3, R9, 0x4 ;  /* 0x0000000903037211 */ /* 0x000fe200078e20ff */
[----:B------:R-:W1:Y:S01]  /*10d0*/  LDS.128 R4, [R5] ;  /* 0x0000000005047984 */ /* 0x000e620000000c00 */
[----:B------:R-:W-:-:S03]  /*10e0*/  IADD3 R13, R2, UR4, RZ ;  /* 0x00000004020d7c10 */ /* 0x000fc6000fffe0ff */
[----:B0-----:R-:W-:Y:S01]  /*10f0*/  IMAD.WIDE R2, R3, 0x4, R10 ;  /* 0x0000000403027825 */ /* 0x001fe200078e020a */
[----:B------:R-:W-:-:S04]  /*1100*/  LEA R13, R8, R13, 0x2 ;  /* 0x0000000d080d7211 */ /* 0x000fc800078e10ff */
[----:B-1----:R0:W-:Y:S02]  /*1110*/  @P1 STG.E.128 desc[UR6][R2.64], R4 ;  /* 0x0000000402001986 */ /* 0x0021e4000c101d06 */
[----:B0-----:R-:W-:Y:S05]  /*1120*/  @!P0 EXIT ;  /* 0x000000000000894d */ /* 0x001fea0003800000 */
[----:B------:R-:W0:Y:S01]  /*1130*/  LDS.128 R12, [R13+0x800] ;  /* 0x000800000d0c7984 */ /* 0x000e220000000c00 */
[----:B------:R-:W-:-:S05]  /*1140*/  LEA R9, R0, R9, 0x4 ;  /* 0x0000000900097211 */ /* 0x000fca00078e20ff */
[----:B------:R-:W-:-:S05]  /*1150*/  IMAD.WIDE R10, R9, 0x4, R10 ;  /* 0x00000004090a7825 */ /* 0x000fca00078e020a */
[----:B0-----:R-:W-:Y:S01]  /*1160*/  STG.E.128 desc[UR6][R10.64], R12 ;  /* 0x0000000c0a007986 */ /* 0x001fe2000c101d06 */
[----:B------:R-:W-:Y:S05]  /*1170*/  EXIT ;  /* 0x000000000000794d */ /* 0x000fea0003800000 */
.L_x_0:
[----:B------:R-:W-:-:S00]  /*1180*/  BRA `(.L_x_0) ;  /* 0xfffffffc00fc7947 */ /* 0x000fc0000383ffff */
[----:B------:R-:W-:-:S00]  /*1190*/  NOP ;  /* 0x0000000000007918 */ /* 0x000fc00000000000 */
        /* <DEDUP_REMOVED lines=14> */
.L_x_1:


//--------------------- .nv.global.init           --------------------------
	.section	.nv.global.init,"aw",@progbits
.nv.global.init:
	.type		_$_str,@object
	.size		_$_str,(_$_str_$_2 - _$_str)
_$_str:
        /*0000*/ 	.byte	0x5f, 0x5f, 0x43, 0x55, 0x44, 0x41, 0x5f, 0x46, 0x54, 0x5a, 0x00
	.type		_$_str_$_2,@object
	.size		_$_str_$_2,(.L_1 - _$_str_$_2)
_$_str_$_2:
        /*000b*/ 	.byte	0x5f, 0x5f, 0x43, 0x55, 0x44, 0x41, 0x5f, 0x50, 0x52, 0x45, 0x43, 0x5f, 0x53, 0x51, 0x52, 0x54
        /*001b*/ 	.byte	0x00
.L_1:


//--------------------- .nv.shared.triton_poi_fused__native_batch_norm_legit_no_training_mul_sigmoid_25 --------------------------
	.section	.nv.shared.triton_poi_fused__native_batch_norm_legit_no_training_mul_sigmoid_25,"aw",@nobits
	.sectionflags	@""
	.align	16
	.zero		1024


//--------------------- .nv.constant0.triton_poi_fused__native_batch_norm_legit_no_training_mul_sigmoid_25 --------------------------
	.section	.nv.constant0.triton_poi_fused__native_batch_norm_legit_no_training_mul_sigmoid_25,"a",@progbits
	.sectionflags	@""
	.align	4
.nv.constant0.triton_poi_fused__native_batch_norm_legit_no_training_mul_sigmoid_25:
	.zero		584
